//
// Generated by NVIDIA NVVM Compiler
//
// Compiler Build ID: CL-36424714
// Cuda compilation tools, release 13.0, V13.0.88
// Based on NVVM 20.0.0
//

.version 9.0
.target sm_100
.address_size 64

	// .globl	_Z4testPi
.extern .func  (.param .b32 func_retval0) vprintf
(
	.param .b64 vprintf_param_0,
	.param .b64 vprintf_param_1
)
;
.global .align 1 .b8 $str[4] = {37, 100, 10};

.visible .entry _Z4testPi(
	.param .u64 .ptr .align 1 _Z4testPi_param_0
)
{
	.local .align 8 .b8 	__local_depot0[8];
	.reg .b64 	%SP;
	.reg .b64 	%SPL;
	.reg .b32 	%r<4>;
	.reg .b64 	%rd<9>;

	mov.u64 	%SPL, __local_depot0;
	cvta.local.u64 	%SP, %SPL;
	ld.param.u64 	%rd1, [_Z4testPi_param_0];
	cvta.to.global.u64 	%rd2, %rd1;
	add.u64 	%rd3, %SP, 0;
	add.u64 	%rd4, %SPL, 0;
	mov.u32 	%r1, %tid.x;
	st.local.u32 	[%rd4], %r1;
	mov.u64 	%rd5, $str;
	cvta.global.u64 	%rd6, %rd5;
	{ // callseq 0, 0
	.param .b64 param0;
	st.param.b64 	[param0], %rd6;
	.param .b64 param1;
	st.param.b64 	[param1], %rd3;
	.param .b32 retval0;
	call.uni (retval0), 
	vprintf, 
	(
	param0, 
	param1
	);
	ld.param.b32 	%r2, [retval0];
	} // callseq 0
	mul.wide.u32 	%rd7, %r1, 4;
	add.s64 	%rd8, %rd2, %rd7;
	st.global.u32 	[%rd8], %r1;
	ret;

}


// ===== COMPILED SASS (sm_100) =====

	.target	sm_100

	.elftype	@"ET_EXEC"


//--------------------- .note.nv.tkinfo           --------------------------
	.section	.note.nv.tkinfo,"",@"SHT_NOTE"
	.sectionflags	@"SHF_NOTE_NV_TKINFO"
	.tkinfo
        /*0018*/ 	.word	0x00000002
        /*0030*/ 	.string	""
        /*0030*/ 	.string	"ptxas"
        /*0030*/ 	.string	"Cuda compilation tools, release 13.0, V13.0.88"
        /*0030*/ 	.string	"Build cuda_13.0.r13.0/compiler.36424714_0"
        /*0030*/ 	.string	"-arch sm_100 -m 64 "



//--------------------- .note.nv.cuinfo           --------------------------
	.section	.note.nv.cuinfo,"",@"SHT_NOTE"
	.sectionflags	@"SHF_NOTE_NV_CUINFO"
        /*0018*/ 	.short	0x0002
        /*001a*/ 	.short	0x0064
        /*001c*/ 	.short	0x0082
	.zero		2


//--------------------- .nv.info                  --------------------------
	.section	.nv.info,"",@"SHT_CUDA_INFO"
	.align	4


	//----- nvinfo : EIATTR_REGCOUNT
	.align		4
        /*0000*/ 	.byte	0x04, 0x2f
        /*0002*/ 	.short	(.L_2 - .L_1)
	.align		4
.L_1:
        /*0004*/ 	.word	index@(_Z4testPi)
        /*0008*/ 	.word	0x00000018


	//----- nvinfo : EIATTR_FRAME_SIZE
	.align		4
.L_2:
        /*000c*/ 	.byte	0x04, 0x11
        /*000e*/ 	.short	(.L_4 - .L_3)
	.align		4
.L_3:
        /*0010*/ 	.word	index@(_Z4testPi)
        /*0014*/ 	.word	0x00000008


	//----- nvinfo : EIATTR_MIN_STACK_SIZE
	.align		4
.L_4:
        /*0018*/ 	.byte	0x04, 0x12
        /*001a*/ 	.short	(.L_6 - .L_5)
	.align		4
.L_5:
        /*001c*/ 	.word	index@(_Z4testPi)
        /*0020*/ 	.word	0x00000008
.L_6:


//--------------------- .nv.compat                --------------------------
	.section	.nv.compat,"",@"SHT_CUDA_COMPAT_INFO"
	.align	4
        /*0000*/ 	.byte	0x02, 0x09, 0x00, 0x00, 0x02, 0x02, 0x01, 0x00, 0x02, 0x05, 0x05, 0x00, 0x03, 0x07, 0x01, 0x01
        /*0010*/ 	.byte	0x02, 0x03, 0x00, 0x00, 0x02, 0x06, 0x01, 0x00, 0x04, 0x0b, 0x08, 0x00, 0x09, 0x00, 0x00, 0x00
        /*0020*/ 	.byte	0x00, 0x00, 0x00, 0x00


//--------------------- .nv.info._Z4testPi        --------------------------
	.section	.nv.info._Z4testPi,"",@"SHT_CUDA_INFO"
	.sectionflags	@""
	.align	4


	//----- nvinfo : EIATTR_CUDA_API_VERSION
	.align		4
        /*0000*/ 	.byte	0x04, 0x37
        /*0002*/ 	.short	(.L_8 - .L_7)
.L_7:
        /*0004*/ 	.word	0x00000082


	//----- nvinfo : EIATTR_KPARAM_INFO
	.align		4
.L_8:
        /*0008*/ 	.byte	0x04, 0x17
        /*000a*/ 	.short	(.L_10 - .L_9)
.L_9:
        /*000c*/ 	.word	0x00000000
        /*0010*/ 	.short	0x0000
        /*0012*/ 	.short	0x0000
        /*0014*/ 	.byte	0x00, 0xf5, 0x21, 0x00


	//----- nvinfo : EIATTR_SPARSE_MMA_MASK
	.align		4
.L_10:
        /*0018*/ 	.byte	0x03, 0x50
        /*001a*/ 	.short	0x0000


	//----- nvinfo : EIATTR_MAXREG_COUNT
	.align		4
        /*001c*/ 	.byte	0x03, 0x1b
        /*001e*/ 	.short	0x00ff


	//----- nvinfo : EIATTR_EXTERNS
	.align		4
        /*0020*/ 	.byte	0x04, 0x0f
        /*0022*/ 	.short	(.L_12 - .L_11)


	//   ....[0]....
	.align		4
.L_11:
        /*0024*/ 	.word	index@(vprintf)


	//----- nvinfo : EIATTR_MERCURY_ISA_VERSION
	.align		4
.L_12:
        /*0028*/ 	.byte	0x03, 0x5f
        /*002a*/ 	.short	0x0101


	//----- nvinfo : EIATTR_VRC_CTA_INIT_COUNT
	.align		4
        /*002c*/ 	.byte	0x02, 0x4a
	.zero		1
	.zero		1


	//----- nvinfo : EIATTR_SYSCALL_OFFSETS
	.align		4
        /*0030*/ 	.byte	0x04, 0x46
        /*0032*/ 	.short	(.L_14 - .L_13)


	//   ....[0]....
.L_13:
        /*0034*/ 	.word	0x000000f0


	//----- nvinfo : EIATTR_EXIT_INSTR_OFFSETS
	.align		4
.L_14:
        /*0038*/ 	.byte	0x04, 0x1c
        /*003a*/ 	.short	(.L_16 - .L_15)


	//   ....[0]....
.L_15:
        /*003c*/ 	.word	0x00000130


	//----- nvinfo : EIATTR_CBANK_PARAM_SIZE
	.align		4
.L_16:
        /*0040*/ 	.byte	0x03, 0x19
        /*0042*/ 	.short	0x0008


	//----- nvinfo : EIATTR_PARAM_CBANK
	.align		4
        /*0044*/ 	.byte	0x04, 0x0a
        /*0046*/ 	.short	(.L_18 - .L_17)
	.align		4
.L_17:
        /*0048*/ 	.word	index@(.nv.constant0._Z4testPi)
        /*004c*/ 	.short	0x0380
        /*004e*/ 	.short	0x0008


	//----- nvinfo : EIATTR_SW_WAR
	.align		4
.L_18:
        /*0050*/ 	.byte	0x04, 0x36
        /*0052*/ 	.short	(.L_20 - .L_19)
.L_19:
        /*0054*/ 	.word	0x00000008
.L_20:


//--------------------- .nv.callgraph             --------------------------
	.section	.nv.callgraph,"",@"SHT_CUDA_CALLGRAPH"
	.align	4
	.sectionentsize	8
	.align		4
        /*0000*/ 	.word	0x00000000
	.align		4
        /*0004*/ 	.word	0xffffffff
	.align		4
        /*0008*/ 	.word	index@(_Z4testPi)
	.align		4
        /*000c*/ 	.word	index@(vprintf)
	.align		4
        /*0010*/ 	.word	0x00000000
	.align		4
        /*0014*/ 	.word	0xfffffffe
	.align		4
        /*0018*/ 	.word	0x00000000
	.align		4
        /*001c*/ 	.word	0xfffffffd
	.align		4
        /*0020*/ 	.word	0x00000000
	.align		4
        /*0024*/ 	.word	0xfffffffc


//--------------------- .nv.constant4             --------------------------
	.section	.nv.constant4,"a",@progbits
	.align	8
	.align		8
.nv.constant4:
        /*0000*/ 	.dword	vprintf
	.align		8
        /*0008*/ 	.dword	$str


//--------------------- .text._Z4testPi           --------------------------
	.section	.text._Z4testPi,"ax",@progbits
	.align	128
        .global         _Z4testPi
        .type           _Z4testPi,@function
        .size           _Z4testPi,(.L_x_2 - _Z4testPi)
        .other          _Z4testPi,@"STO_CUDA_ENTRY STV_DEFAULT"
_Z4testPi:
.text._Z4testPi:
[----:B------:R-:W0:Y:S01]  /*0000*/  LDC R1, c[0x0][0x37c] ;  /* 0x0000df00ff017b82 */ /* 0x000e220000000800 */
[----:B------:R-:W1:Y:S01]  /*0010*/  S2R R16, SR_TID.X ;  /* 0x0000000000107919 */ /* 0x000e620000002100 */
[----:B0-----:R-:W-:Y:S01]  /*0020*/  VIADD R1, R1, 0xfffffff8 ;  /* 0xfffffff801017836 */ /* 0x001fe20000000000 */
[----:B------:R-:W-:Y:S01]  /*0030*/  MOV R0, 0x0 ;  /* 0x0000000000007802 */ /* 0x000fe20000000f00 */
[----:B------:R-:W0:Y:S04]  /*0040*/  LDCU UR4, c[0x0][0x2f8] ;  /* 0x00005f00ff0477ac */ /* 0x000e280008000800 */
[----:B------:R2:W3:Y:S01]  /*0050*/  LDC.64 R2, c[0x4][R0] ;  /* 0x0100000000027b82 */ /* 0x0004e20000000a00 */
[----:B------:R-:W4:Y:S01]  /*0060*/  LDCU.64 UR6, c[0x4][0x8] ;  /* 0x01000100ff0677ac */ /* 0x000f220008000a00 */
[----:B------:R-:W5:Y:S01]  /*0070*/  LDCU UR5, c[0x0][0x2fc] ;  /* 0x00005f80ff0577ac */ /* 0x000f620008000800 */
[----:B------:R-:W1:Y:S01]  /*0080*/  LDCU.64 UR36, c[0x0][0x358] ;  /* 0x00006b00ff2477ac */ /* 0x000e620008000a00 */
[----:B0-----:R-:W-:Y:S01]  /*0090*/  IADD3 R6, P0, PT, R1, UR4, RZ ;  /* 0x0000000401067c10 */ /* 0x001fe2000ff1e0ff */
[----:B----4-:R-:W-:Y:S01]  /*00a0*/  IMAD.U32 R4, RZ, RZ, UR6 ;  /* 0x00000006ff047e24 */ /* 0x010fe2000f8e00ff */
[----:B------:R-:W-:-:S03]  /*00b0*/  MOV R5, UR7 ;  /* 0x0000000700057c02 */ /* 0x000fc60008000f00 */
[----:B-----5:R-:W-:Y:S01]  /*00c0*/  IMAD.X R7, RZ, RZ, UR5, P0 ;  /* 0x00000005ff077e24 */ /* 0x020fe200080e06ff */
[----:B-1----:R2:W-:Y:S07]  /*00d0*/  STL [R1], R16 ;  /* 0x0000001001007387 */ /* 0x0025ee0000100800 */
[----:B------:R-:W-:-:S07]  /*00e0*/  LEPC R20, `(.L_x_0) ;  /* 0x000000001014794e */ /* 0x000fce0000000000 */
[----:B--23--:R-:W-:Y:S05]  /*00f0*/  CALL.ABS.NOINC R2 ;  /* 0x0000000002007343 */ /* 0x00cfea0003c00000 */
.L_x_0:
[----:B------:R-:W0:Y:S02]  /*0100*/  LDC.64 R2, c[0x0][0x380] ;  /* 0x0000e000ff027b82 */ /* 0x000e240000000a00 */
[----:B0-----:R-:W-:-:S05]  /*0110*/  IMAD.WIDE.U32 R2, R16, 0x4, R2 ;  /* 0x0000000410027825 */ /* 0x001fca00078e0002 */
[----:B------:R-:W-:Y:S01]  /*0120*/  STG.E desc[UR36][R2.64], R16 ;  /* 0x0000001002007986 */ /* 0x000fe2000c101924 */
[----:B------:R-:W-:Y:S05]  /*0130*/  EXIT ;  /* 0x000000000000794d */ /* 0x000fea0003800000 */
.L_x_1:
[----:B------:R-:W-:-:S00]  /*0140*/  BRA `(.L_x_1) ;  /* 0xfffffffc00fc7947 */ /* 0x000fc0000383ffff */
[----:B------:R-:W-:-:S00]  /*0150*/  NOP ;  /* 0x0000000000007918 */ /* 0x000fc00000000000 */
        /* <DEDUP_REMOVED lines=10> */
.L_x_2:


//--------------------- .nv.global.init           --------------------------
	.section	.nv.global.init,"aw",@progbits
.nv.global.init:
	.type		$str,@object
	.size		$str,(.L_0 - $str)
$str:
        /*0000*/ 	.byte	0x25, 0x64, 0x0a, 0x00
.L_0:


//--------------------- .nv.shared.reserved.0     --------------------------
	.section	.nv.shared.reserved.0,"aw",@nobits
	.weak		__nv_reservedSMEM_offset_0_alias
	.size		__nv_reservedSMEM_offset_0_alias, 0, 64
	.other		__nv_reservedSMEM_offset_0_alias,@"STO_CUDA_RESERVED_SHARED STV_DEFAULT"
__nv_reservedSMEM_offset_0_alias:
	.zero		0
	.zero		64


//--------------------- .nv.constant0._Z4testPi   --------------------------
	.section	.nv.constant0._Z4testPi,"a",@progbits
	.sectionflags	@""
	.align	4
.nv.constant0._Z4testPi:
	.zero		904


//--------------------- SYMBOLS --------------------------

	.type		.nv.reservedSmem.offset0,@object
	.size		.nv.reservedSmem.offset0,0x4
	.type		vprintf,@function
